	.headerflags	@"EF_CUDA_TEXMODE_UNIFIED EF_CUDA_64BIT_ADDRESS EF_CUDA_ACCELERATORS EF_CUDA_SM90 EF_CUDA_VIRTUAL_SM(EF_CUDA_SM90)"
	.elftype	@"ET_EXEC"


//--------------------- .nv.info                  --------------------------
	.section	.nv.info,"",@"SHT_CUDA_INFO"
	.align	4


	//----- nvinfo : EIATTR_REGCOUNT
	.align		4
        /*0000*/ 	.byte	0x04, 0x2f
        /*0002*/ 	.short	(.L_1 - .L_0)
	.align		4
.L_0:
        /*0004*/ 	.word	index@(triton_poi_fused_convolution_7)
        /*0008*/ 	.word	0x0000000c


	//----- nvinfo : EIATTR_MIN_STACK_SIZE
	.align		4
.L_1:
        /*000c*/ 	.byte	0x04, 0x12
        /*000e*/ 	.short	(.L_3 - .L_2)
	.align		4
.L_2:
        /*0010*/ 	.word	index@(triton_poi_fused_convolution_7)
        /*0014*/ 	.word	0x00000000


	//----- nvinfo : EIATTR_FRAME_SIZE
	.align		4
.L_3:
        /*0018*/ 	.byte	0x04, 0x11
        /*001a*/ 	.short	(.L_5 - .L_4)
	.align		4
.L_4:
        /*001c*/ 	.word	index@(triton_poi_fused_convolution_7)
        /*0020*/ 	.word	0x00000000


	//----- nvinfo : EIATTR_MIN_STACK_SIZE
	.align		4
.L_5:
        /*0024*/ 	.byte	0x04, 0x12
        /*0026*/ 	.short	(.L_7 - .L_6)
	.align		4
.L_6:
        /*0028*/ 	.word	index@(triton_poi_fused_convolution_7)
        /*002c*/ 	.word	0x00000000
.L_7:


//--------------------- .nv.info.triton_poi_fused_convolution_7 --------------------------
	.section	.nv.info.triton_poi_fused_convolution_7,"",@"SHT_CUDA_INFO"
	.sectionflags	@""
	.align	4


	//----- nvinfo : EIATTR_CUDA_API_VERSION
	.align		4
        /*0000*/ 	.byte	0x04, 0x37
        /*0002*/ 	.short	(.L_9 - .L_8)
.L_8:
        /*0004*/ 	.word	0x0000007c


	//----- nvinfo : EIATTR_KPARAM_INFO
	.align		4
.L_9:
        /*0008*/ 	.byte	0x04, 0x17
        /*000a*/ 	.short	(.L_11 - .L_10)
.L_10:
        /*000c*/ 	.word	0x00000000
        /*0010*/ 	.short	0x0002
        /*0012*/ 	.short	0x0010
        /*0014*/ 	.byte	0x00, 0xf0, 0x11, 0x00


	//----- nvinfo : EIATTR_KPARAM_INFO
	.align		4
.L_11:
        /*0018*/ 	.byte	0x04, 0x17
        /*001a*/ 	.short	(.L_13 - .L_12)
.L_12:
        /*001c*/ 	.word	0x00000000
        /*0020*/ 	.short	0x0001
        /*0022*/ 	.short	0x0008
        /*0024*/ 	.byte	0x00, 0xf4, 0x21, 0x00


	//----- nvinfo : EIATTR_KPARAM_INFO
	.align		4
.L_13:
        /*0028*/ 	.byte	0x04, 0x17
        /*002a*/ 	.short	(.L_15 - .L_14)
.L_14:
        /*002c*/ 	.word	0x00000000
        /*0030*/ 	.short	0x0000
        /*0032*/ 	.short	0x0000
        /*0034*/ 	.byte	0x00, 0xf4, 0x21, 0x00


	//----- nvinfo : EIATTR_SPARSE_MMA_MASK
	.align		4
.L_15:
        /*0038*/ 	.byte	0x03, 0x50
        /*003a*/ 	.short	0x0000


	//----- nvinfo : EIATTR_MAXREG_COUNT
	.align		4
        /*003c*/ 	.byte	0x03, 0x1b
        /*003e*/ 	.short	0x00ff


	//----- nvinfo : EIATTR_EXIT_INSTR_OFFSETS
	.align		4
        /*0040*/ 	.byte	0x04, 0x1c
        /*0042*/ 	.short	(.L_17 - .L_16)


	//   ....[0]....
.L_16:
        /*0044*/ 	.word	0x00000160


	//   ....[1]....
        /*0048*/ 	.word	0x00000180


	//----- nvinfo : EIATTR_REQNTID
	.align		4
.L_17:
        /*004c*/ 	.byte	0x04, 0x10
        /*004e*/ 	.short	(.L_19 - .L_18)
.L_18:
        /*0050*/ 	.word	0x00000080
        /*0054*/ 	.word	0x00000001
        /*0058*/ 	.word	0x00000001


	//----- nvinfo : EIATTR_CBANK_PARAM_SIZE
	.align		4
.L_19:
        /*005c*/ 	.byte	0x03, 0x19
        /*005e*/ 	.short	0x0014


	//----- nvinfo : EIATTR_PARAM_CBANK
	.align		4
        /*0060*/ 	.byte	0x04, 0x0a
        /*0062*/ 	.short	(.L_21 - .L_20)
	.align		4
.L_20:
        /*0064*/ 	.word	index@(.nv.constant0.triton_poi_fused_convolution_7)
        /*0068*/ 	.short	0x0210
        /*006a*/ 	.short	0x0014


	//----- nvinfo : EIATTR_SW_WAR
	.align		4
.L_21:
        /*006c*/ 	.byte	0x04, 0x36
        /*006e*/ 	.short	(.L_23 - .L_22)
.L_22:
        /*0070*/ 	.word	0x00000008
.L_23:


//--------------------- .nv.callgraph             --------------------------
	.section	.nv.callgraph,"",@"SHT_CUDA_CALLGRAPH"
	.align	4
	.sectionentsize	8
	.align		4
        /*0000*/ 	.word	0x00000000
	.align		4
        /*0004*/ 	.word	0xffffffff
	.align		4
        /*0008*/ 	.word	0x00000000
	.align		4
        /*000c*/ 	.word	0xfffffffe
	.align		4
        /*0010*/ 	.word	0x00000000
	.align		4
        /*0014*/ 	.word	0xfffffffd
	.align		4
        /*0018*/ 	.word	0x00000000
	.align		4
        /*001c*/ 	.word	0xfffffffc


//--------------------- .text.triton_poi_fused_convolution_7 --------------------------
	.section	.text.triton_poi_fused_convolution_7,"ax",@progbits
	.align	128
        .global         triton_poi_fused_convolution_7
        .type           triton_poi_fused_convolution_7,@function
        .size           triton_poi_fused_convolution_7,(.L_x_1 - triton_poi_fused_convolution_7)
        .other          triton_poi_fused_convolution_7,@"STO_CUDA_ENTRY STV_DEFAULT"
triton_poi_fused_convolution_7:
.text.triton_poi_fused_convolution_7:
[----:B------:R-:W0:Y:S02]  /*0000*/  LDC R1, c[0x0][0x28] ;  /* 0x00000a00ff017b82 */ /* 0x000e240000000800 */
[----:B------:R-:W1:Y:S01]  /*0010*/  S2R R0, SR_TID.X ;  /* 0x0000000000007919 */ /* 0x000e620000002100 */
[----:B------:R-:W2:Y:S01]  /*0020*/  LDC.64 R2, c[0x0][0x210] ;  /* 0x00008400ff027b82 */ /* 0x000ea20000000a00 */
[----:B------:R-:W-:Y:S01]  /*0030*/  ULDC.64 UR4, c[0x0][0x208] ;  /* 0x0000820000047ab9 */ /* 0x000fe20000000a00 */
[----:B------:R-:W3:Y:S06]  /*0040*/  S2R R7, SR_CTAID.X ;  /* 0x0000000000077919 */ /* 0x000eec0000002500 */
[----:B------:R-:W4:Y:S01]  /*0050*/  LDC.64 R4, c[0x0][0x218] ;  /* 0x00008600ff047b82 */ /* 0x000f220000000a00 */
[----:B-1----:R-:W-:-:S04]  /*0060*/  SHF.L.U32 R0, R0, 0x1, RZ ;  /* 0x0000000100007819 */ /* 0x002fc800000006ff */
[----:B------:R-:W-:-:S04]  /*0070*/  LOP3.LUT R0, R0, 0xfe, RZ, 0xc0, !PT ;  /* 0x000000fe00007812 */ /* 0x000fc800078ec0ff */
[----:B---3--:R-:W-:-:S04]  /*0080*/  LEA R7, R7, R0, 0x8 ;  /* 0x0000000007077211 */ /* 0x008fc800078e40ff */
[C---:B------:R-:W-:Y:S01]  /*0090*/  ISETP.GE.AND P0, PT, R7.reuse, 0xc00, PT ;  /* 0x00000c000700780c */ /* 0x040fe20003f06270 */
[----:B------:R-:W-:-:S04]  /*00a0*/  IMAD.HI R0, R7, 0x2aaaaaab, RZ ;  /* 0x2aaaaaab07007827 */ /* 0x000fc800078e02ff */
[----:B--2---:R-:W-:Y:S01]  /*00b0*/  IMAD.WIDE R2, R7, 0x4, R2 ;  /* 0x0000000407027825 */ /* 0x004fe200078e0202 */
[----:B------:R-:W-:-:S04]  /*00c0*/  SHF.R.U32.HI R9, RZ, 0x1f, R0 ;  /* 0x0000001fff097819 */ /* 0x000fc80000011600 */
[----:B------:R-:W-:-:S05]  /*00d0*/  LEA.HI R0, R0, R9, RZ, 0x19 ;  /* 0x0000000900007211 */ /* 0x000fca00078fc8ff */
[----:B------:R-:W-:Y:S01]  /*00e0*/  IMAD R9, R0, -0x300, R7 ;  /* 0xfffffd0000097824 */ /* 0x000fe200078e0207 */
[----:B------:R-:W-:-:S03]  /*00f0*/  CS2R R6, SRZ ;  /* 0x0000000000067805 */ /* 0x000fc6000001ff00 */
[----:B----4-:R-:W-:Y:S01]  /*0100*/  IMAD.WIDE R4, R9, 0x4, R4 ;  /* 0x0000000409047825 */ /* 0x010fe200078e0204 */
[----:B------:R-:W-:Y:S02]  /*0110*/  CS2R R8, SRZ ;  /* 0x0000000000087805 */ /* 0x000fe4000001ff00 */
[----:B------:R-:W2:Y:S04]  /*0120*/  @!P0 LDG.E.64 R6, desc[UR4][R2.64] ;  /* 0x0000000402068981 */ /* 0x000ea8000c1e1b00 */
[----:B------:R-:W2:Y:S02]  /*0130*/  @!P0 LDG.E.EL.64 R8, desc[UR4][R4.64] ;  /* 0x0000000404088981 */ /* 0x000ea4000c2e1b00 */
[----:B--2---:R-:W-:Y:S01]  /*0140*/  FADD R6, R8, R6 ;  /* 0x0000000608067221 */ /* 0x004fe20000000000 */
[----:B------:R-:W-:Y:S01]  /*0150*/  FADD R7, R9, R7 ;  /* 0x0000000709077221 */ /* 0x000fe20000000000 */
[----:B------:R-:W-:Y:S06]  /*0160*/  @P0 EXIT ;  /* 0x000000000000094d */ /* 0x000fec0003800000 */
[----:B------:R-:W-:Y:S01]  /*0170*/  STG.E.64 desc[UR4][R2.64], R6 ;  /* 0x0000000602007986 */ /* 0x000fe2000c101b04 */
[----:B------:R-:W-:Y:S05]  /*0180*/  EXIT ;  /* 0x000000000000794d */ /* 0x000fea0003800000 */
.L_x_0:
[----:B------:R-:W-:-:S00]  /*0190*/  BRA `(.L_x_0) ;  /* 0xfffffffc00fc7947 */ /* 0x000fc0000383ffff */
[----:B------:R-:W-:-:S00]  /*01a0*/  NOP ;  /* 0x0000000000007918 */ /* 0x000fc00000000000 */
        /* <DEDUP_REMOVED lines=13> */
.L_x_1:


//--------------------- .nv.constant0.triton_poi_fused_convolution_7 --------------------------
	.section	.nv.constant0.triton_poi_fused_convolution_7,"a",@progbits
	.sectionflags	@""
	.align	4
.nv.constant0.triton_poi_fused_convolution_7:
	.zero		548
